//
// Generated by NVIDIA NVVM Compiler
//
// Compiler Build ID: CL-36424714
// Cuda compilation tools, release 13.0, V13.0.88
// Based on NVVM 20.0.0
//

.version 9.0
.target sm_100
.address_size 64

	// .globl	_Z34conv2d_kernel_with_constant_memoryPfS_iii
.const .align 4 .b8 constFilter[36];

.visible .entry _Z34conv2d_kernel_with_constant_memoryPfS_iii(
	.param .u64 .ptr .align 1 _Z34conv2d_kernel_with_constant_memoryPfS_iii_param_0,
	.param .u64 .ptr .align 1 _Z34conv2d_kernel_with_constant_memoryPfS_iii_param_1,
	.param .u32 _Z34conv2d_kernel_with_constant_memoryPfS_iii_param_2,
	.param .u32 _Z34conv2d_kernel_with_constant_memoryPfS_iii_param_3,
	.param .u32 _Z34conv2d_kernel_with_constant_memoryPfS_iii_param_4
)
{
	.reg .pred 	%p<91>;
	.reg .b32 	%r<68>;
	.reg .b32 	%f<90>;
	.reg .b64 	%rd<52>;

	ld.param.u64 	%rd11, [_Z34conv2d_kernel_with_constant_memoryPfS_iii_param_0];
	ld.param.u64 	%rd10, [_Z34conv2d_kernel_with_constant_memoryPfS_iii_param_1];
	ld.param.u32 	%r30, [_Z34conv2d_kernel_with_constant_memoryPfS_iii_param_2];
	ld.param.u32 	%r31, [_Z34conv2d_kernel_with_constant_memoryPfS_iii_param_3];
	ld.param.u32 	%r32, [_Z34conv2d_kernel_with_constant_memoryPfS_iii_param_4];
	cvta.to.global.u64 	%rd1, %rd11;
	mov.u32 	%r33, %ntid.y;
	mov.u32 	%r34, %ctaid.y;
	mov.u32 	%r35, %tid.y;
	mad.lo.s32 	%r1, %r33, %r34, %r35;
	mov.u32 	%r36, %ntid.x;
	mov.u32 	%r37, %ctaid.x;
	mov.u32 	%r38, %tid.x;
	mad.lo.s32 	%r2, %r36, %r37, %r38;
	setp.lt.s32 	%p2, %r30, 0;
	mov.f32 	%f71, 0f00000000;
	@%p2 bra 	$L__BB0_40;
	shl.b32 	%r3, %r30, 1;
	sub.s32 	%r4, %r1, %r30;
	sub.s32 	%r5, %r2, %r30;
	max.s32 	%r6, %r3, 0;
	and.b32  	%r7, %r6, 2;
	and.b32  	%r8, %r6, 2147483640;
	neg.s32 	%r9, %r8;
	mov.f32 	%f71, 0f00000000;
	mov.b32 	%r60, 0;
	mov.u64 	%rd24, constFilter;
	cvt.s64.s32 	%rd38, %r5;
$L__BB0_2:
	setp.lt.s32 	%p3, %r3, 7;
	add.s32 	%r41, %r60, %r4;
	setp.gt.s32 	%p4, %r41, -1;
	setp.lt.s32 	%p5, %r41, %r31;
	and.pred  	%p1, %p4, %p5;
	mul.lo.s32 	%r11, %r41, %r32;
	mov.b32 	%r66, 0;
	@%p3 bra 	$L__BB0_21;
	add.s32 	%r61, %r5, %r11;
	mul.wide.u32 	%rd12, %r60, 12;
	mov.u64 	%rd13, constFilter;
	add.s64 	%rd14, %rd13, %rd12;
	add.s64 	%rd51, %rd14, 16;
	mov.b32 	%r63, 3;
	mov.u32 	%r62, %r5;
	mov.u32 	%r64, %r9;
$L__BB0_4:
	.pragma "nounroll";
	setp.gt.s32 	%p6, %r62, -1;
	setp.lt.s32 	%p7, %r62, %r32;
	and.pred  	%p8, %p6, %p7;
	and.pred  	%p9, %p1, %p8;
	not.pred 	%p10, %p9;
	@%p10 bra 	$L__BB0_6;
	mul.wide.s32 	%rd15, %r61, 4;
	add.s64 	%rd16, %rd1, %rd15;
	ld.global.f32 	%f39, [%rd16];
	ld.const.f32 	%f40, [%rd51+-16];
	fma.rn.f32 	%f71, %f39, %f40, %f71;
$L__BB0_6:
	add.s32 	%r43, %r62, 1;
	setp.gt.s32 	%p11, %r43, -1;
	setp.lt.s32 	%p12, %r43, %r32;
	and.pred  	%p13, %p11, %p12;
	and.pred  	%p14, %p1, %p13;
	cvt.s64.s32 	%rd17, %r5;
	add.s32 	%r44, %r63, -3;
	cvt.s64.s32 	%rd18, %r44;
	cvt.s64.s32 	%rd19, %r11;
	add.s64 	%rd20, %rd18, %rd17;
	add.s64 	%rd21, %rd20, %rd19;
	shl.b64 	%rd22, %rd21, 2;
	add.s64 	%rd4, %rd1, %rd22;
	not.pred 	%p15, %p14;
	@%p15 bra 	$L__BB0_8;
	ld.global.f32 	%f41, [%rd4+4];
	ld.const.f32 	%f42, [%rd51+-12];
	fma.rn.f32 	%f71, %f41, %f42, %f71;
$L__BB0_8:
	add.s32 	%r45, %r62, 2;
	setp.gt.s32 	%p16, %r45, -1;
	setp.lt.s32 	%p17, %r45, %r32;
	and.pred  	%p18, %p16, %p17;
	and.pred  	%p19, %p1, %p18;
	not.pred 	%p20, %p19;
	@%p20 bra 	$L__BB0_10;
	ld.global.f32 	%f43, [%rd4+8];
	ld.const.f32 	%f44, [%rd51+-8];
	fma.rn.f32 	%f71, %f43, %f44, %f71;
$L__BB0_10:
	add.s32 	%r46, %r62, 3;
	setp.gt.s32 	%p21, %r46, -1;
	setp.lt.s32 	%p22, %r46, %r32;
	and.pred  	%p23, %p21, %p22;
	and.pred  	%p24, %p1, %p23;
	not.pred 	%p25, %p24;
	@%p25 bra 	$L__BB0_12;
	ld.global.f32 	%f45, [%rd4+12];
	ld.const.f32 	%f46, [%rd51+-4];
	fma.rn.f32 	%f71, %f45, %f46, %f71;
$L__BB0_12:
	add.s32 	%r47, %r62, 4;
	setp.gt.s32 	%p26, %r47, -1;
	setp.lt.s32 	%p27, %r47, %r32;
	and.pred  	%p28, %p26, %p27;
	and.pred  	%p29, %p1, %p28;
	not.pred 	%p30, %p29;
	@%p30 bra 	$L__BB0_14;
	ld.global.f32 	%f47, [%rd4+16];
	ld.const.f32 	%f48, [%rd51];
	fma.rn.f32 	%f71, %f47, %f48, %f71;
$L__BB0_14:
	add.s32 	%r48, %r62, 5;
	setp.gt.s32 	%p31, %r48, -1;
	setp.lt.s32 	%p32, %r48, %r32;
	and.pred  	%p33, %p31, %p32;
	and.pred  	%p34, %p1, %p33;
	not.pred 	%p35, %p34;
	@%p35 bra 	$L__BB0_16;
	ld.global.f32 	%f49, [%rd4+20];
	ld.const.f32 	%f50, [%rd51+4];
	fma.rn.f32 	%f71, %f49, %f50, %f71;
$L__BB0_16:
	add.s32 	%r49, %r62, 6;
	setp.gt.s32 	%p36, %r49, -1;
	setp.lt.s32 	%p37, %r49, %r32;
	and.pred  	%p38, %p36, %p37;
	and.pred  	%p39, %p1, %p38;
	not.pred 	%p40, %p39;
	@%p40 bra 	$L__BB0_18;
	ld.global.f32 	%f51, [%rd4+24];
	ld.const.f32 	%f52, [%rd51+8];
	fma.rn.f32 	%f71, %f51, %f52, %f71;
$L__BB0_18:
	add.s32 	%r50, %r62, 7;
	setp.gt.s32 	%p41, %r50, -1;
	setp.lt.s32 	%p42, %r50, %r32;
	and.pred  	%p43, %p41, %p42;
	and.pred  	%p44, %p1, %p43;
	not.pred 	%p45, %p44;
	@%p45 bra 	$L__BB0_20;
	ld.global.f32 	%f53, [%rd4+28];
	ld.const.f32 	%f54, [%rd51+12];
	fma.rn.f32 	%f71, %f53, %f54, %f71;
$L__BB0_20:
	add.s32 	%r64, %r64, 8;
	add.s32 	%r63, %r63, 8;
	add.s32 	%r62, %r62, 8;
	add.s32 	%r61, %r61, 8;
	add.s64 	%rd51, %rd51, 32;
	setp.ne.s32 	%p46, %r64, 0;
	mov.u32 	%r66, %r8;
	@%p46 bra 	$L__BB0_4;
$L__BB0_21:
	mul.wide.u32 	%rd23, %r60, 12;
	add.s64 	%rd6, %rd24, %rd23;
	and.b32  	%r51, %r6, 6;
	setp.lt.u32 	%p47, %r51, 3;
	@%p47 bra 	$L__BB0_31;
	add.s32 	%r22, %r66, %r5;
	setp.gt.s32 	%p48, %r22, -1;
	setp.lt.s32 	%p49, %r22, %r32;
	and.pred  	%p50, %p48, %p49;
	and.pred  	%p52, %p1, %p50;
	mul.wide.u32 	%rd25, %r66, 4;
	add.s64 	%rd7, %rd6, %rd25;
	not.pred 	%p53, %p52;
	@%p53 bra 	$L__BB0_24;
	add.s32 	%r52, %r22, %r11;
	mul.wide.s32 	%rd26, %r52, 4;
	add.s64 	%rd27, %rd1, %rd26;
	ld.global.f32 	%f55, [%rd27];
	ld.const.f32 	%f56, [%rd7];
	fma.rn.f32 	%f71, %f55, %f56, %f71;
$L__BB0_24:
	add.s32 	%r53, %r22, 1;
	setp.gt.s32 	%p54, %r53, -1;
	setp.lt.s32 	%p55, %r53, %r32;
	and.pred  	%p56, %p54, %p55;
	and.pred  	%p57, %p1, %p56;
	cvt.u64.u32 	%rd29, %r66;
	cvt.s64.s32 	%rd30, %r11;
	add.s64 	%rd31, %rd29, %rd38;
	add.s64 	%rd32, %rd31, %rd30;
	shl.b64 	%rd33, %rd32, 2;
	add.s64 	%rd8, %rd1, %rd33;
	not.pred 	%p58, %p57;
	@%p58 bra 	$L__BB0_26;
	ld.global.f32 	%f57, [%rd8+4];
	ld.const.f32 	%f58, [%rd7+4];
	fma.rn.f32 	%f71, %f57, %f58, %f71;
$L__BB0_26:
	add.s32 	%r54, %r22, 2;
	setp.gt.s32 	%p59, %r54, -1;
	setp.lt.s32 	%p60, %r54, %r32;
	and.pred  	%p61, %p59, %p60;
	and.pred  	%p62, %p1, %p61;
	not.pred 	%p63, %p62;
	@%p63 bra 	$L__BB0_28;
	ld.global.f32 	%f59, [%rd8+8];
	ld.const.f32 	%f60, [%rd7+8];
	fma.rn.f32 	%f71, %f59, %f60, %f71;
$L__BB0_28:
	add.s32 	%r55, %r22, 3;
	setp.gt.s32 	%p64, %r55, -1;
	setp.lt.s32 	%p65, %r55, %r32;
	and.pred  	%p66, %p64, %p65;
	and.pred  	%p67, %p1, %p66;
	not.pred 	%p68, %p67;
	@%p68 bra 	$L__BB0_30;
	ld.global.f32 	%f61, [%rd8+12];
	ld.const.f32 	%f62, [%rd7+12];
	fma.rn.f32 	%f71, %f61, %f62, %f71;
$L__BB0_30:
	add.s32 	%r66, %r66, 4;
$L__BB0_31:
	setp.eq.s32 	%p69, %r7, 0;
	@%p69 bra 	$L__BB0_37;
	add.s32 	%r25, %r66, %r5;
	setp.gt.s32 	%p70, %r25, -1;
	setp.lt.s32 	%p71, %r25, %r32;
	and.pred  	%p72, %p70, %p71;
	and.pred  	%p74, %p1, %p72;
	mul.wide.u32 	%rd34, %r66, 4;
	add.s64 	%rd9, %rd6, %rd34;
	not.pred 	%p75, %p74;
	@%p75 bra 	$L__BB0_34;
	add.s32 	%r56, %r25, %r11;
	mul.wide.s32 	%rd35, %r56, 4;
	add.s64 	%rd36, %rd1, %rd35;
	ld.global.f32 	%f63, [%rd36];
	ld.const.f32 	%f64, [%rd9];
	fma.rn.f32 	%f71, %f63, %f64, %f71;
$L__BB0_34:
	add.s32 	%r57, %r25, 1;
	setp.gt.s32 	%p76, %r57, -1;
	setp.lt.s32 	%p77, %r57, %r32;
	and.pred  	%p78, %p76, %p77;
	and.pred  	%p79, %p1, %p78;
	not.pred 	%p80, %p79;
	@%p80 bra 	$L__BB0_36;
	cvt.s64.s32 	%rd37, %r11;
	cvt.s64.s32 	%rd39, %r66;
	add.s64 	%rd40, %rd39, %rd38;
	add.s64 	%rd41, %rd40, %rd37;
	shl.b64 	%rd42, %rd41, 2;
	add.s64 	%rd43, %rd1, %rd42;
	ld.global.f32 	%f65, [%rd43+4];
	ld.const.f32 	%f66, [%rd9+4];
	fma.rn.f32 	%f71, %f65, %f66, %f71;
$L__BB0_36:
	add.s32 	%r66, %r66, 2;
$L__BB0_37:
	add.s32 	%r28, %r66, %r5;
	setp.gt.s32 	%p81, %r28, -1;
	setp.lt.s32 	%p82, %r28, %r32;
	and.pred  	%p83, %p81, %p82;
	and.pred  	%p85, %p1, %p83;
	not.pred 	%p86, %p85;
	@%p86 bra 	$L__BB0_39;
	add.s32 	%r58, %r28, %r11;
	mul.wide.s32 	%rd44, %r58, 4;
	add.s64 	%rd45, %rd1, %rd44;
	ld.global.f32 	%f67, [%rd45];
	mul.wide.u32 	%rd46, %r66, 4;
	add.s64 	%rd47, %rd6, %rd46;
	ld.const.f32 	%f68, [%rd47];
	fma.rn.f32 	%f71, %f67, %f68, %f71;
$L__BB0_39:
	add.s32 	%r29, %r60, 1;
	setp.ne.s32 	%p87, %r60, %r6;
	mov.u32 	%r60, %r29;
	@%p87 bra 	$L__BB0_2;
$L__BB0_40:
	setp.ge.s32 	%p88, %r1, %r31;
	setp.ge.s32 	%p89, %r2, %r32;
	or.pred  	%p90, %p88, %p89;
	@%p90 bra 	$L__BB0_42;
	mad.lo.s32 	%r59, %r32, %r1, %r2;
	cvta.to.global.u64 	%rd48, %rd10;
	mul.wide.s32 	%rd49, %r59, 4;
	add.s64 	%rd50, %rd48, %rd49;
	st.global.f32 	[%rd50], %f71;
$L__BB0_42:
	ret;

}


// ===== COMPILED SASS (sm_100) =====

	.target	sm_100

	.elftype	@"ET_EXEC"


//--------------------- .note.nv.tkinfo           --------------------------
	.section	.note.nv.tkinfo,"",@"SHT_NOTE"
	.sectionflags	@"SHF_NOTE_NV_TKINFO"
	.tkinfo
        /*0018*/ 	.word	0x00000002
        /*0030*/ 	.string	""
        /*0030*/ 	.string	"ptxas"
        /*0030*/ 	.string	"Cuda compilation tools, release 13.0, V13.0.88"
        /*0030*/ 	.string	"Build cuda_13.0.r13.0/compiler.36424714_0"
        /*0030*/ 	.string	"-arch sm_100 -m 64 "



//--------------------- .note.nv.cuinfo           --------------------------
	.section	.note.nv.cuinfo,"",@"SHT_NOTE"
	.sectionflags	@"SHF_NOTE_NV_CUINFO"
        /*0018*/ 	.short	0x0002
        /*001a*/ 	.short	0x0064
        /*001c*/ 	.short	0x0082
	.zero		2


//--------------------- .nv.info                  --------------------------
	.section	.nv.info,"",@"SHT_CUDA_INFO"
	.align	4


	//----- nvinfo : EIATTR_REGCOUNT
	.align		4
        /*0000*/ 	.byte	0x04, 0x2f
        /*0002*/ 	.short	(.L_2 - .L_1)
	.align		4
.L_1:
        /*0004*/ 	.word	index@(_Z34conv2d_kernel_with_constant_memoryPfS_iii)
        /*0008*/ 	.word	0x0000001b


	//----- nvinfo : EIATTR_FRAME_SIZE
	.align		4
.L_2:
        /*000c*/ 	.byte	0x04, 0x11
        /*000e*/ 	.short	(.L_4 - .L_3)
	.align		4
.L_3:
        /*0010*/ 	.word	index@(_Z34conv2d_kernel_with_constant_memoryPfS_iii)
        /*0014*/ 	.word	0x00000000


	//----- nvinfo : EIATTR_MIN_STACK_SIZE
	.align		4
.L_4:
        /*0018*/ 	.byte	0x04, 0x12
        /*001a*/ 	.short	(.L_6 - .L_5)
	.align		4
.L_5:
        /*001c*/ 	.word	index@(_Z34conv2d_kernel_with_constant_memoryPfS_iii)
        /*0020*/ 	.word	0x00000000
.L_6:


//--------------------- .nv.compat                --------------------------
	.section	.nv.compat,"",@"SHT_CUDA_COMPAT_INFO"
	.align	4
        /*0000*/ 	.byte	0x02, 0x09, 0x00, 0x00, 0x02, 0x02, 0x01, 0x00, 0x02, 0x05, 0x05, 0x00, 0x03, 0x07, 0x01, 0x01
        /*0010*/ 	.byte	0x02, 0x03, 0x00, 0x00, 0x02, 0x06, 0x01, 0x00, 0x04, 0x0b, 0x08, 0x00, 0x09, 0x00, 0x00, 0x00
        /*0020*/ 	.byte	0x00, 0x00, 0x00, 0x00


//--------------------- .nv.info._Z34conv2d_kernel_with_constant_memoryPfS_iii --------------------------
	.section	.nv.info._Z34conv2d_kernel_with_constant_memoryPfS_iii,"",@"SHT_CUDA_INFO"
	.sectionflags	@""
	.align	4


	//----- nvinfo : EIATTR_CUDA_API_VERSION
	.align		4
        /*0000*/ 	.byte	0x04, 0x37
        /*0002*/ 	.short	(.L_8 - .L_7)
.L_7:
        /*0004*/ 	.word	0x00000082


	//----- nvinfo : EIATTR_KPARAM_INFO
	.align		4
.L_8:
        /*0008*/ 	.byte	0x04, 0x17
        /*000a*/ 	.short	(.L_10 - .L_9)
.L_9:
        /*000c*/ 	.word	0x00000000
        /*0010*/ 	.short	0x0004
        /*0012*/ 	.short	0x0018
        /*0014*/ 	.byte	0x00, 0xf0, 0x11, 0x00


	//----- nvinfo : EIATTR_KPARAM_INFO
	.align		4
.L_10:
        /*0018*/ 	.byte	0x04, 0x17
        /*001a*/ 	.short	(.L_12 - .L_11)
.L_11:
        /*001c*/ 	.word	0x00000000
        /*0020*/ 	.short	0x0003
        /*0022*/ 	.short	0x0014
        /*0024*/ 	.byte	0x00, 0xf0, 0x11, 0x00


	//----- nvinfo : EIATTR_KPARAM_INFO
	.align		4
.L_12:
        /*0028*/ 	.byte	0x04, 0x17
        /*002a*/ 	.short	(.L_14 - .L_13)
.L_13:
        /*002c*/ 	.word	0x00000000
        /*0030*/ 	.short	0x0002
        /*0032*/ 	.short	0x0010
        /*0034*/ 	.byte	0x00, 0xf0, 0x11, 0x00


	//----- nvinfo : EIATTR_KPARAM_INFO
	.align		4
.L_14:
        /*0038*/ 	.byte	0x04, 0x17
        /*003a*/ 	.short	(.L_16 - .L_15)
.L_15:
        /*003c*/ 	.word	0x00000000
        /*0040*/ 	.short	0x0001
        /*0042*/ 	.short	0x0008
        /*0044*/ 	.byte	0x00, 0xf5, 0x21, 0x00


	//----- nvinfo : EIATTR_KPARAM_INFO
	.align		4
.L_16:
        /*0048*/ 	.byte	0x04, 0x17
        /*004a*/ 	.short	(.L_18 - .L_17)
.L_17:
        /*004c*/ 	.word	0x00000000
        /*0050*/ 	.short	0x0000
        /*0052*/ 	.short	0x0000
        /*0054*/ 	.byte	0x00, 0xf5, 0x21, 0x00


	//----- nvinfo : EIATTR_SPARSE_MMA_MASK
	.align		4
.L_18:
        /*0058*/ 	.byte	0x03, 0x50
        /*005a*/ 	.short	0x0000


	//----- nvinfo : EIATTR_MAXREG_COUNT
	.align		4
        /*005c*/ 	.byte	0x03, 0x1b
        /*005e*/ 	.short	0x00ff


	//----- nvinfo : EIATTR_MERCURY_ISA_VERSION
	.align		4
        /*0060*/ 	.byte	0x03, 0x5f
        /*0062*/ 	.short	0x0101


	//----- nvinfo : EIATTR_VRC_CTA_INIT_COUNT
	.align		4
        /*0064*/ 	.byte	0x02, 0x4a
	.zero		1
	.zero		1


	//----- nvinfo : EIATTR_EXIT_INSTR_OFFSETS
	.align		4
        /*0068*/ 	.byte	0x04, 0x1c
        /*006a*/ 	.short	(.L_20 - .L_19)


	//   ....[0]....
.L_19:
        /*006c*/ 	.word	0x00000d00


	//   ....[1]....
        /*0070*/ 	.word	0x00000d50


	//----- nvinfo : EIATTR_CRS_STACK_SIZE
	.align		4
.L_20:
        /*0074*/ 	.byte	0x04, 0x1e
        /*0076*/ 	.short	(.L_22 - .L_21)
.L_21:
        /*0078*/ 	.word	0x00000000


	//----- nvinfo : EIATTR_CBANK_PARAM_SIZE
	.align		4
.L_22:
        /*007c*/ 	.byte	0x03, 0x19
        /*007e*/ 	.short	0x001c


	//----- nvinfo : EIATTR_PARAM_CBANK
	.align		4
        /*0080*/ 	.byte	0x04, 0x0a
        /*0082*/ 	.short	(.L_24 - .L_23)
	.align		4
.L_23:
        /*0084*/ 	.word	index@(.nv.constant0._Z34conv2d_kernel_with_constant_memoryPfS_iii)
        /*0088*/ 	.short	0x0380
        /*008a*/ 	.short	0x001c


	//----- nvinfo : EIATTR_SW_WAR
	.align		4
.L_24:
        /*008c*/ 	.byte	0x04, 0x36
        /*008e*/ 	.short	(.L_26 - .L_25)
.L_25:
        /*0090*/ 	.word	0x00000008
.L_26:


//--------------------- .nv.callgraph             --------------------------
	.section	.nv.callgraph,"",@"SHT_CUDA_CALLGRAPH"
	.align	4
	.sectionentsize	8
	.align		4
        /*0000*/ 	.word	0x00000000
	.align		4
        /*0004*/ 	.word	0xffffffff
	.align		4
        /*0008*/ 	.word	0x00000000
	.align		4
        /*000c*/ 	.word	0xfffffffe
	.align		4
        /*0010*/ 	.word	0x00000000
	.align		4
        /*0014*/ 	.word	0xfffffffd
	.align		4
        /*0018*/ 	.word	0x00000000
	.align		4
        /*001c*/ 	.word	0xfffffffc


//--------------------- .nv.constant3             --------------------------
	.section	.nv.constant3,"a",@progbits
	.align	4
.nv.constant3:
	.type		constFilter,@object
	.size		constFilter,(.L_0 - constFilter)
constFilter:
	.zero		36
.L_0:


//--------------------- .text._Z34conv2d_kernel_with_constant_memoryPfS_iii --------------------------
	.section	.text._Z34conv2d_kernel_with_constant_memoryPfS_iii,"ax",@progbits
	.align	128
        .global         _Z34conv2d_kernel_with_constant_memoryPfS_iii
        .type           _Z34conv2d_kernel_with_constant_memoryPfS_iii,@function
        .size           _Z34conv2d_kernel_with_constant_memoryPfS_iii,(.L_x_9 - _Z34conv2d_kernel_with_constant_memoryPfS_iii)
        .other          _Z34conv2d_kernel_with_constant_memoryPfS_iii,@"STO_CUDA_ENTRY STV_DEFAULT"
_Z34conv2d_kernel_with_constant_memoryPfS_iii:
.text._Z34conv2d_kernel_with_constant_memoryPfS_iii:
[----:B------:R-:W-:Y:S01]  /*0000*/  LDC R1, c[0x0][0x37c] ;  /* 0x0000df00ff017b82 */ /* 0x000fe20000000800 */
[----:B------:R-:W0:Y:S01]  /*0010*/  S2R R0, SR_CTAID.Y ;  /* 0x0000000000007919 */ /* 0x000e220000002600 */
[----:B------:R-:W1:Y:S01]  /*0020*/  LDCU UR7, c[0x0][0x390] ;  /* 0x00007200ff0777ac */ /* 0x000e620008000800 */
[----:B------:R-:W0:Y:S01]  /*0030*/  S2R R3, SR_TID.Y ;  /* 0x0000000000037919 */ /* 0x000e220000002200 */
[----:B------:R-:W0:Y:S01]  /*0040*/  LDCU UR4, c[0x0][0x364] ;  /* 0x00006c80ff0477ac */ /* 0x000e220008000800 */
[----:B------:R-:W2:Y:S01]  /*0050*/  S2R R2, SR_CTAID.X ;  /* 0x0000000000027919 */ /* 0x000ea20000002500 */
[----:B------:R-:W2:Y:S01]  /*0060*/  LDCU UR5, c[0x0][0x360] ;  /* 0x00006c00ff0577ac */ /* 0x000ea20008000800 */
[----:B------:R-:W2:Y:S01]  /*0070*/  S2R R5, SR_TID.X ;  /* 0x0000000000057919 */ /* 0x000ea20000002100 */
[----:B------:R-:W3:Y:S01]  /*0080*/  LDCU.64 UR14, c[0x0][0x358] ;  /* 0x00006b00ff0e77ac */ /* 0x000ee20008000a00 */
[----:B-1----:R-:W-:Y:S01]  /*0090*/  UISETP.GE.AND UP0, UPT, UR7, URZ, UPT ;  /* 0x000000ff0700728c */ /* 0x002fe2000bf06270 */
[----:B0-----:R-:W-:-:S02]  /*00a0*/  IMAD R0, R0, UR4, R3 ;  /* 0x0000000400007c24 */ /* 0x001fc4000f8e0203 */
[----:B--2---:R-:W-:Y:S02]  /*00b0*/  IMAD R3, R2, UR5, R5 ;  /* 0x0000000502037c24 */ /* 0x004fe4000f8e0205 */
[----:B------:R-:W-:-:S04]  /*00c0*/  IMAD.MOV.U32 R5, RZ, RZ, RZ ;  /* 0x000000ffff057224 */ /* 0x000fc800078e00ff */
[----:B---3--:R-:W-:Y:S05]  /*00d0*/  BRA.U !UP0, `(.L_x_0) ;  /* 0x0000000908f87547 */ /* 0x008fea000b800000 */
[----:B------:R-:W-:Y:S02]  /*00e0*/  USHF.L.U32 UR8, UR7, 0x1, URZ ;  /* 0x0000000107087899 */ /* 0x000fe400080006ff */
[----:B------:R-:W-:Y:S01]  /*00f0*/  VIADD R4, R3, -UR7 ;  /* 0x8000000703047c36 */ /* 0x000fe20008000000 */
[----:B------:R-:W-:Y:S01]  /*0100*/  UMOV UR4, URZ ;  /* 0x000000ff00047c82 */ /* 0x000fe20008000000 */
[----:B------:R-:W-:Y:S01]  /*0110*/  VIADD R14, R0, -UR7 ;  /* 0x80000007000e7c36 */ /* 0x000fe20008000000 */
[----:B------:R-:W-:Y:S01]  /*0120*/  UISETP.LT.AND UP0, UPT, URZ, UR8, UPT ;  /* 0x00000008ff00728c */ /* 0x000fe2000bf01270 */
[----:B------:R-:W-:Y:S01]  /*0130*/  IMAD.MOV.U32 R5, RZ, RZ, RZ ;  /* 0x000000ffff057224 */ /* 0x000fe200078e00ff */
[----:B------:R-:W-:Y:S02]  /*0140*/  SHF.R.S32.HI R2, RZ, 0x1f, R4 ;  /* 0x0000001fff027819 */ /* 0x000fe40000011404 */
[----:B------:R-:W-:-:S04]  /*0150*/  USEL UR9, URZ, UR8, !UP0 ;  /* 0x00000008ff097287 */ /* 0x000fc8000c000000 */
[----:B------:R-:W-:-:S04]  /*0160*/  ULOP3.LUT UR10, UR9, 0x7ffffff8, URZ, 0xc0, !UPT ;  /* 0x7ffffff8090a7892 */ /* 0x000fc8000f8ec0ff */
[----:B------:R-:W-:-:S12]  /*0170*/  UIADD3 UR6, UPT, UPT, -UR10, URZ, URZ ;  /* 0x000000ff0a067290 */ /* 0x000fd8000fffe1ff */
.L_x_7:
[----:B------:R-:W0:Y:S01]  /*0180*/  LDCU UR5, c[0x0][0x394] ;  /* 0x00007280ff0577ac */ /* 0x000e220008000800 */
[----:B------:R-:W-:Y:S02]  /*0190*/  VIADD R7, R14, UR4 ;  /* 0x000000040e077c36 */ /* 0x000fe40008000000 */
[----:B------:R-:W-:Y:S01]  /*01a0*/  IMAD.MOV.U32 R9, RZ, RZ, RZ ;  /* 0x000000ffff097224 */ /* 0x000fe200078e00ff */
[----:B------:R-:W1:Y:S01]  /*01b0*/  LDCU UR7, c[0x0][0x398] ;  /* 0x00007300ff0777ac */ /* 0x000e620008000800 */
[----:B------:R-:W-:Y:S01]  /*01c0*/  UISETP.GE.AND UP0, UPT, UR8, 0x7, UPT ;  /* 0x000000070800788c */ /* 0x000fe2000bf06270 */
[----:B0-----:R-:W-:-:S04]  /*01d0*/  ISETP.GE.AND P0, PT, R7, UR5, PT ;  /* 0x0000000507007c0c */ /* 0x001fc8000bf06270 */
[C---:B------:R-:W-:Y:S01]  /*01e0*/  ISETP.GT.AND P0, PT, R7.reuse, -0x1, !P0 ;  /* 0xffffffff0700780c */ /* 0x040fe20004704270 */
[----:B-1----:R-:W-:-:S03]  /*01f0*/  IMAD R7, R7, UR7, RZ ;  /* 0x0000000707077c24 */ /* 0x002fc6000f8e02ff */
[----:B------:R-:W-:Y:S09]  /*0200*/  BRA.U !UP0, `(.L_x_1) ;  /* 0x0000000508487547 */ /* 0x000ff2000b800000 */
[----:B------:R-:W-:Y:S01]  /*0210*/  UMOV UR5, 0x10 ;  /* 0x0000001000057882 */ /* 0x000fe20000000000 */
[----:B------:R-:W-:Y:S01]  /*0220*/  IMAD.IADD R6, R4, 0x1, R7 ;  /* 0x0000000104067824 */ /* 0x000fe200078e0207 */
[----:B------:R-:W-:Y:S01]  /*0230*/  UIMAD UR5, UR4, 0xc, UR5 ;  /* 0x0000000c040578a4 */ /* 0x000fe2000f8e0205 */
[----:B------:R-:W-:Y:S01]  /*0240*/  IMAD.MOV.U32 R11, RZ, RZ, R4 ;  /* 0x000000ffff0b7224 */ /* 0x000fe200078e0004 */
[----:B------:R-:W0:Y:S04]  /*0250*/  LDCU UR7, c[0x0][0x398] ;  /* 0x00007300ff0777ac */ /* 0x000e280008000800 */
[----:B------:R-:W-:Y:S01]  /*0260*/  IMAD.U32 R10, RZ, RZ, UR5 ;  /* 0x00000005ff0a7e24 */ /* 0x000fe2000f8e00ff */
[----:B------:R-:W1:Y:S01]  /*0270*/  LDCU.64 UR16, c[0x0][0x380] ;  /* 0x00007000ff1077ac */ /* 0x000e620008000a00 */
[----:B------:R-:W-:Y:S01]  /*0280*/  UMOV UR11, 0x3 ;  /* 0x00000003000b7882 */ /* 0x000fe20000000000 */
[----:B------:R-:W-:-:S05]  /*0290*/  UMOV UR5, UR6 ;  /* 0x0000000600057c82 */ /* 0x000fca0008000000 */
.L_x_2:
[C---:B0-----:R-:W-:Y:S01]  /*02a0*/  ISETP.GE.AND P3, PT, R11.reuse, UR7, PT ;  /* 0x000000070b007c0c */ /* 0x041fe2000bf66270 */
[C---:B------:R-:W-:Y:S01]  /*02b0*/  VIADD R2, R11.reuse, 0x1 ;  /* 0x000000010b027836 */ /* 0x040fe20000000000 */
[----:B------:R-:W-:Y:S01]  /*02c0*/  UIADD3 UR12, UPT, UPT, UR11, -0x3, URZ ;  /* 0xfffffffd0b0c7890 */ /* 0x000fe2000fffe0ff */
[----:B------:R-:W-:Y:S02]  /*02d0*/  SHF.R.S32.HI R9, RZ, 0x1f, R7 ;  /* 0x0000001fff097819 */ /* 0x000fe40000011407 */
[----:B------:R-:W-:Y:S01]  /*02e0*/  ISETP.GT.AND P3, PT, R11, -0x1, !P3 ;  /* 0xffffffff0b00780c */ /* 0x000fe20005f64270 */
[----:B------:R-:W-:Y:S01]  /*02f0*/  USHF.R.S32.HI UR13, URZ, 0x1f, UR12 ;  /* 0x0000001fff0d7899 */ /* 0x000fe2000801140c */
[C---:B------:R-:W-:Y:S02]  /*0300*/  ISETP.GE.AND P2, PT, R2.reuse, UR7, PT ;  /* 0x0000000702007c0c */ /* 0x040fe4000bf46270 */
[----:B------:R-:W-:Y:S02]  /*0310*/  PLOP3.LUT P3, PT, P0, P3, PT, 0x80, 0x8 ;  /* 0x000000000008781c */ /* 0x000fe40000767070 */
[----:B------:R-:W-:-:S02]  /*0320*/  ISETP.GT.AND P2, PT, R2, -0x1, !P2 ;  /* 0xffffffff0200780c */ /* 0x000fc40005744270 */
[--C-:B------:R-:W-:Y:S02]  /*0330*/  SHF.R.S32.HI R2, RZ, 0x1f, R4.reuse ;  /* 0x0000001fff027819 */ /* 0x100fe40000011404 */
[----:B------:R-:W-:Y:S02]  /*0340*/  IADD3 R15, P1, P4, R7, UR12, R4 ;  /* 0x0000000c070f7c10 */ /* 0x000fe4000fc3e004 */
[----:B------:R-:W-:Y:S02]  /*0350*/  PLOP3.LUT P2, PT, P0, P2, PT, 0x80, 0x8 ;  /* 0x000000000008781c */ /* 0x000fe40000745070 */
[----:B------:R-:W-:Y:S02]  /*0360*/  IADD3.X R16, PT, PT, R9, UR13, R2, P1, P4 ;  /* 0x0000000d09107c10 */ /* 0x000fe40008fe8402 */
[C---:B-1----:R-:W-:Y:S01]  /*0370*/  LEA R8, P1, R15.reuse, UR16, 0x2 ;  /* 0x000000100f087c11 */ /* 0x042fe2000f8210ff */
[----:B------:R-:W0:Y:S03]  /*0380*/  @P3 LDC.64 R12, c[0x0][0x380] ;  /* 0x0000e000ff0c3b82 */ /* 0x000e260000000a00 */
[----:B------:R-:W-:-:S05]  /*0390*/  LEA.HI.X R9, R15, UR17, R16, 0x2, P1 ;  /* 0x000000110f097c11 */ /* 0x000fca00088f1410 */
[----:B------:R-:W2:Y:S01]  /*03a0*/  @P2 LDG.E R16, desc[UR14][R8.64+0x4] ;  /* 0x0000040e08102981 */ /* 0x000ea2000c1e1900 */
[----:B0-----:R-:W-:-:S06]  /*03b0*/  @P3 IMAD.WIDE R12, R6, 0x4, R12 ;  /* 0x00000004060c3825 */ /* 0x001fcc00078e020c */
[----:B------:R0:W3:Y:S01]  /*03c0*/  @P3 LDG.E R12, desc[UR14][R12.64] ;  /* 0x0000000e0c0c3981 */ /* 0x0000e2000c1e1900 */
[----:B------:R-:W3:Y:S01]  /*03d0*/  @P3 LDC R15, c[0x3][R10+-0x10] ;  /* 0x00fffc000a0f3b82 */ /* 0x000ee20000000800 */
[C---:B------:R-:W-:Y:S02]  /*03e0*/  VIADD R18, R11.reuse, 0x2 ;  /* 0x000000020b127836 */ /* 0x040fe40000000000 */
[----:B------:R-:W-:-:S05]  /*03f0*/  VIADD R19, R11, 0x3 ;  /* 0x000000030b137836 */ /* 0x000fca0000000000 */
[----:B------:R-:W2:Y:S01]  /*0400*/  @P2 LDC R17, c[0x3][R10+-0xc] ;  /* 0x00fffd000a112b82 */ /* 0x000ea20000000800 */
[C---:B------:R-:W-:Y:S01]  /*0410*/  ISETP.GE.AND P1, PT, R18.reuse, UR7, PT ;  /* 0x0000000712007c0c */ /* 0x040fe2000bf26270 */
[----:B------:R-:W-:Y:S01]  /*0420*/  VIADD R20, R11, 0x4 ;  /* 0x000000040b147836 */ /* 0x000fe20000000000 */
[----:B------:R-:W-:Y:S01]  /*0430*/  ISETP.GE.AND P6, PT, R19, UR7, PT ;  /* 0x0000000713007c0c */ /* 0x000fe2000bfc6270 */
[----:B0-----:R-:W-:Y:S01]  /*0440*/  VIADD R13, R11, 0x5 ;  /* 0x000000050b0d7836 */ /* 0x001fe20000000000 */
[----:B------:R-:W-:Y:S02]  /*0450*/  ISETP.GT.AND P1, PT, R18, -0x1, !P1 ;  /* 0xffffffff1200780c */ /* 0x000fe40004f24270 */
[----:B------:R-:W-:Y:S02]  /*0460*/  ISETP.GE.AND P5, PT, R20, UR7, PT ;  /* 0x0000000714007c0c */ /* 0x000fe4000bfa6270 */
[----:B------:R-:W-:Y:S02]  /*0470*/  ISETP.GT.AND P6, PT, R19, -0x1, !P6 ;  /* 0xffffffff1300780c */ /* 0x000fe400077c4270 */
[----:B------:R-:W-:Y:S01]  /*0480*/  PLOP3.LUT P1, PT, P0, P1, PT, 0x80, 0x8 ;  /* 0x000000000008781c */ /* 0x000fe20000723070 */
[----:B------:R-:W-:Y:S01]  /*0490*/  VIADD R18, R11, 0x6 ;  /* 0x000000060b127836 */ /* 0x000fe20000000000 */
[----:B------:R-:W-:-:S02]  /*04a0*/  ISETP.GE.AND P4, PT, R13, UR7, PT ;  /* 0x000000070d007c0c */ /* 0x000fc4000bf86270 */
[----:B------:R-:W-:Y:S02]  /*04b0*/  ISETP.GT.AND P5, PT, R20, -0x1, !P5 ;  /* 0xffffffff1400780c */ /* 0x000fe40006fa4270 */
[----:B------:R-:W-:Y:S01]  /*04c0*/  ISETP.GT.AND P4, PT, R13, -0x1, !P4 ;  /* 0xffffffff0d00780c */ /* 0x000fe20006784270 */
[----:B------:R-:W-:Y:S01]  /*04d0*/  VIADD R13, R11, 0x7 ;  /* 0x000000070b0d7836 */ /* 0x000fe20000000000 */
[----:B------:R-:W-:Y:S02]  /*04e0*/  PLOP3.LUT P5, PT, P0, P5, PT, 0x80, 0x8 ;  /* 0x000000000008781c */ /* 0x000fe400007ab070 */
[----:B------:R-:W-:-:S13]  /*04f0*/  PLOP3.LUT P4, PT, P0, P4, PT, 0x80, 0x8 ;  /* 0x000000000008781c */ /* 0x000fda0000789070 */
[----:B------:R-:W4:Y:S01]  /*0500*/  @P4 LDG.E R20, desc[UR14][R8.64+0x14] ;  /* 0x0000140e08144981 */ /* 0x000f22000c1e1900 */
[----:B---3--:R-:W-:Y:S01]  /*0510*/  @P3 FFMA R5, R12, R15, R5 ;  /* 0x0000000f0c053223 */ /* 0x008fe20000000005 */
[----:B------:R-:W-:Y:S02]  /*0520*/  PLOP3.LUT P3, PT, P0, P6, PT, 0x80, 0x8 ;  /* 0x000000000008781c */ /* 0x000fe4000076d070 */
[----:B------:R-:W3:Y:S01]  /*0530*/  @P1 LDG.E R12, desc[UR14][R8.64+0x8] ;  /* 0x0000080e080c1981 */ /* 0x000ee2000c1e1900 */
[----:B------:R-:W-:Y:S01]  /*0540*/  ISETP.GE.AND P6, PT, R18, UR7, PT ;  /* 0x0000000712007c0c */ /* 0x000fe2000bfc6270 */
[----:B--2---:R-:W-:Y:S01]  /*0550*/  @P2 FFMA R5, R16, R17, R5 ;  /* 0x0000001110052223 */ /* 0x004fe20000000005 */
[C---:B------:R-:W-:Y:S02]  /*0560*/  ISETP.GE.AND P2, PT, R13.reuse, UR7, PT ;  /* 0x000000070d007c0c */ /* 0x040fe4000bf46270 */
[----:B------:R-:W-:Y:S02]  /*0570*/  ISETP.GT.AND P6, PT, R18, -0x1, !P6 ;  /* 0xffffffff1200780c */ /* 0x000fe400077c4270 */
[----:B------:R-:W-:Y:S01]  /*0580*/  ISETP.GT.AND P2, PT, R13, -0x1, !P2 ;  /* 0xffffffff0d00780c */ /* 0x000fe20005744270 */
[----:B------:R-:W2:Y:S01]  /*0590*/  @P5 LDG.E R18, desc[UR14][R8.64+0x10] ;  /* 0x0000100e08125981 */ /* 0x000ea2000c1e1900 */
[----:B------:R-:W-:-:S03]  /*05a0*/  PLOP3.LUT P6, PT, P0, P6, PT, 0x80, 0x8 ;  /* 0x000000000008781c */ /* 0x000fc600007cd070 */
[----:B------:R-:W5:Y:S01]  /*05b0*/  @P3 LDG.E R16, desc[UR14][R8.64+0xc] ;  /* 0x00000c0e08103981 */ /* 0x000f62000c1e1900 */
[----:B------:R-:W-:-:S09]  /*05c0*/  PLOP3.LUT P2, PT, P0, P2, PT, 0x80, 0x8 ;  /* 0x000000000008781c */ /* 0x000fd20000745070 */
[----:B------:R-:W4:Y:S04]  /*05d0*/  @P6 LDG.E R22, desc[UR14][R8.64+0x18] ;  /* 0x0000180e08166981 */ /* 0x000f28000c1e1900 */
[----:B------:R-:W4:Y:S01]  /*05e0*/  @P2 LDG.E R24, desc[UR14][R8.64+0x1c] ;  /* 0x00001c0e08182981 */ /* 0x000f22000c1e1900 */
[----:B------:R0:W3:Y:S08]  /*05f0*/  @P1 LDC R13, c[0x3][R10+-0x8] ;  /* 0x00fffe000a0d1b82 */ /* 0x0000f00000000800 */
[----:B------:R0:W5:Y:S08]  /*0600*/  @P3 LDC R15, c[0x3][R10+-0x4] ;  /* 0x00ffff000a0f3b82 */ /* 0x0001700000000800 */
[----:B------:R0:W2:Y:S08]  /*0610*/  @P5 LDC R17, c[0x3][R10] ;  /* 0x00c000000a115b82 */ /* 0x0000b00000000800 */
[----:B------:R0:W4:Y:S08]  /*0620*/  @P4 LDC R19, c[0x3][R10+0x4] ;  /* 0x00c001000a134b82 */ /* 0x0001300000000800 */
[----:B------:R0:W1:Y:S08]  /*0630*/  @P6 LDC R21, c[0x3][R10+0x8] ;  /* 0x00c002000a156b82 */ /* 0x0000700000000800 */
[----:B------:R0:W1:Y:S01]  /*0640*/  @P2 LDC R23, c[0x3][R10+0xc] ;  /* 0x00c003000a172b82 */ /* 0x0000620000000800 */
[----:B------:R-:W-:-:S04]  /*0650*/  UIADD3 UR5, UPT, UPT, UR5, 0x8, URZ ;  /* 0x0000000805057890 */ /* 0x000fc8000fffe0ff */
[----:B------:R-:W-:Y:S01]  /*0660*/  UISETP.NE.AND UP0, UPT, UR5, URZ, UPT ;  /* 0x000000ff0500728c */ /* 0x000fe2000bf05270 */
[----:B------:R-:W-:Y:S02]  /*0670*/  VIADD R11, R11, 0x8 ;  /* 0x000000080b0b7836 */ /* 0x000fe40000000000 */
[----:B0-----:R-:W-:Y:S02]  /*0680*/  VIADD R10, R10, 0x20 ;  /* 0x000000200a0a7836 */ /* 0x001fe40000000000 */
[----:B------:R-:W-:Y:S01]  /*0690*/  VIADD R6, R6, 0x8 ;  /* 0x0000000806067836 */ /* 0x000fe20000000000 */
[----:B------:R-:W-:Y:S01]  /*06a0*/  UIADD3 UR11, UPT, UPT, UR11, 0x8, URZ ;  /* 0x000000080b0b7890 */ /* 0x000fe2000fffe0ff */
[----:B---3--:R-:W-:-:S04]  /*06b0*/  @P1 FFMA R5, R12, R13, R5 ;  /* 0x0000000d0c051223 */ /* 0x008fc80000000005 */
[----:B-----5:R-:W-:-:S04]  /*06c0*/  @P3 FFMA R5, R16, R15, R5 ;  /* 0x0000000f10053223 */ /* 0x020fc80000000005 */
[----:B--2---:R-:W-:-:S04]  /*06d0*/  @P5 FFMA R5, R18, R17, R5 ;  /* 0x0000001112055223 */ /* 0x004fc80000000005 */
[----:B----4-:R-:W-:-:S04]  /*06e0*/  @P4 FFMA R5, R20, R19, R5 ;  /* 0x0000001314054223 */ /* 0x010fc80000000005 */
[----:B-1----:R-:W-:-:S04]  /*06f0*/  @P6 FFMA R5, R22, R21, R5 ;  /* 0x0000001516056223 */ /* 0x002fc80000000005 */
[----:B------:R-:W-:Y:S01]  /*0700*/  @P2 FFMA R5, R24, R23, R5 ;  /* 0x0000001718052223 */ /* 0x000fe20000000005 */
[----:B------:R-:W-:Y:S06]  /*0710*/  BRA.U UP0, `(.L_x_2) ;  /* 0xfffffff900e07547 */ /* 0x000fec000b83ffff */
[----:B------:R-:W-:-:S07]  /*0720*/  IMAD.U32 R9, RZ, RZ, UR10 ;  /* 0x0000000aff097e24 */ /* 0x000fce000f8e00ff */
.L_x_1:
[----:B------:R-:W-:Y:S02]  /*0730*/  ULOP3.LUT UR5, UR9, 0x6, URZ, 0xc0, !UPT ;  /* 0x0000000609057892 */ /* 0x000fe4000f8ec0ff */
[----:B------:R-:W-:Y:S02]  /*0740*/  ULOP3.LUT UP1, URZ, UR9, 0x2, URZ, 0xc0, !UPT ;  /* 0x0000000209ff7892 */ /* 0x000fe4000f82c0ff */
[----:B------:R-:W-:Y:S02]  /*0750*/  UISETP.GE.U32.AND UP0, UPT, UR5, 0x3, UPT ;  /* 0x000000030500788c */ /* 0x000fe4000bf06070 */
[----:B------:R-:W-:-:S07]  /*0760*/  UIMAD UR5, UR4, 0xc, URZ ;  /* 0x0000000c040578a4 */ /* 0x000fce000f8e02ff */
[----:B------:R-:W-:Y:S05]  /*0770*/  BRA.U !UP0, `(.L_x_3) ;  /* 0x00000001089c7547 */ /* 0x000fea000b800000 */
[----:B------:R-:W-:Y:S01]  /*0780*/  IMAD.IADD R6, R4, 0x1, R9 ;  /* 0x0000000104067824 */ /* 0x000fe200078e0209 */
[----:B------:R-:W0:Y:S01]  /*0790*/  LDCU.64 UR12, c[0x0][0x380] ;  /* 0x00007000ff0c77ac */ /* 0x000e220008000a00 */
[----:B------:R-:W-:Y:S02]  /*07a0*/  SHF.R.S32.HI R15, RZ, 0x1f, R7 ;  /* 0x0000001fff0f7819 */ /* 0x000fe40000011407 */
[C---:B------:R-:W-:Y:S01]  /*07b0*/  VIADD R8, R6.reuse, 0x1 ;  /* 0x0000000106087836 */ /* 0x040fe20000000000 */
[C---:B------:R-:W-:Y:S01]  /*07c0*/  ISETP.GE.AND P1, PT, R6.reuse, UR7, PT ;  /* 0x0000000706007c0c */ /* 0x040fe2000bf26270 */
[C---:B------:R-:W-:Y:S02]  /*07d0*/  VIADD R12, R6.reuse, 0x2 ;  /* 0x00000002060c7836 */ /* 0x040fe40000000000 */
[C---:B------:R-:W-:Y:S01]  /*07e0*/  VIADD R16, R6.reuse, 0x3 ;  /* 0x0000000306107836 */ /* 0x040fe20000000000 */
[----:B------:R-:W-:Y:S02]  /*07f0*/  ISETP.GT.AND P1, PT, R6, -0x1, !P1 ;  /* 0xffffffff0600780c */ /* 0x000fe40004f24270 */
[----:B------:R-:W-:-:S02]  /*0800*/  ISETP.GE.AND P4, PT, R8, UR7, PT ;  /* 0x0000000708007c0c */ /* 0x000fc4000bf86270 */
[----:B------:R-:W-:Y:S02]  /*0810*/  PLOP3.LUT P1, PT, P0, P1, PT, 0x80, 0x8 ;  /* 0x000000000008781c */ /* 0x000fe40000723070 */
[----:B------:R-:W-:Y:S02]  /*0820*/  ISETP.GE.AND P2, PT, R12, UR7, PT ;  /* 0x000000070c007c0c */ /* 0x000fe4000bf46270 */
[----:B------:R-:W-:Y:S02]  /*0830*/  ISETP.GT.AND P4, PT, R8, -0x1, !P4 ;  /* 0xffffffff0800780c */ /* 0x000fe40006784270 */
[----:B------:R-:W-:Y:S02]  /*0840*/  ISETP.GT.AND P2, PT, R12, -0x1, !P2 ;  /* 0xffffffff0c00780c */ /* 0x000fe40005744270 */
[----:B------:R-:W-:Y:S02]  /*0850*/  ISETP.GE.AND P3, PT, R16, UR7, PT ;  /* 0x0000000710007c0c */ /* 0x000fe4000bf66270 */
[----:B------:R-:W-:-:S02]  /*0860*/  PLOP3.LUT P4, PT, P0, P4, PT, 0x80, 0x8 ;  /* 0x000000000008781c */ /* 0x000fc40000789070 */
[----:B------:R-:W-:Y:S01]  /*0870*/  ISETP.GT.AND P3, PT, R16, -0x1, !P3 ;  /* 0xffffffff1000780c */ /* 0x000fe20005f64270 */
[----:B------:R-:W1:Y:S01]  /*0880*/  @P1 LDC.64 R10, c[0x0][0x380] ;  /* 0x0000e000ff0a1b82 */ /* 0x000e620000000a00 */
[C---:B------:R-:W-:Y:S01]  /*0890*/  @P1 IMAD.IADD R13, R7.reuse, 0x1, R6 ;  /* 0x00000001070d1824 */ /* 0x040fe200078e0206 */
[----:B------:R-:W-:Y:S02]  /*08a0*/  IADD3 R6, P5, P6, R7, R9, R4 ;  /* 0x0000000907067210 */ /* 0x000fe40007ebe004 */
[----:B------:R-:W-:Y:S02]  /*08b0*/  PLOP3.LUT P2, PT, P0, P2, PT, 0x80, 0x8 ;  /* 0x000000000008781c */ /* 0x000fe40000745070 */
[----:B------:R-:W-:Y:S01]  /*08c0*/  PLOP3.LUT P3, PT, P0, P3, PT, 0x80, 0x8 ;  /* 0x000000000008781c */ /* 0x000fe20000767070 */
[----:B-1----:R-:W-:Y:S01]  /*08d0*/  @P1 IMAD.WIDE R12, R13, 0x4, R10 ;  /* 0x000000040d0c1825 */ /* 0x002fe200078e020a */
[----:B------:R-:W-:Y:S02]  /*08e0*/  IADD3.X R11, PT, PT, R15, RZ, R2, P5, P6 ;  /* 0x000000ff0f0b7210 */ /* 0x000fe40002fec402 */
[----:B0-----:R-:W-:-:S03]  /*08f0*/  LEA R10, P5, R6, UR12, 0x2 ;  /* 0x0000000c060a7c11 */ /* 0x001fc6000f8a10ff */
[----:B------:R-:W2:Y:S01]  /*0900*/  @P1 LDG.E R12, desc[UR14][R12.64] ;  /* 0x0000000e0c0c1981 */ /* 0x000ea2000c1e1900 */
[----:B------:R-:W-:-:S05]  /*0910*/  LEA.HI.X R11, R6, UR13, R11, 0x2, P5 ;  /* 0x0000000d060b7c11 */ /* 0x000fca000a8f140b */
[----:B------:R-:W3:Y:S04]  /*0920*/  @P4 LDG.E R16, desc[UR14][R10.64+0x4] ;  /* 0x0000040e0a104981 */ /* 0x000ee8000c1e1900 */
[----:B------:R-:W4:Y:S04]  /*0930*/  @P2 LDG.E R18, desc[UR14][R10.64+0x8] ;  /* 0x0000080e0a122981 */ /* 0x000f28000c1e1900 */
[----:B------:R-:W5:Y:S01]  /*0940*/  @P3 LDG.E R20, desc[UR14][R10.64+0xc] ;  /* 0x00000c0e0a143981 */ /* 0x000f62000c1e1900 */
[----:B------:R-:W-:-:S04]  /*0950*/  LEA R6, R9, UR5, 0x2 ;  /* 0x0000000509067c11 */ /* 0x000fc8000f8e10ff */
[----:B------:R-:W2:Y:S08]  /*0960*/  @P1 LDC R8, c[0x3][R6] ;  /* 0x00c0000006081b82 */ /* 0x000eb00000000800 */
[----:B------:R-:W3:Y:S08]  /*0970*/  @P4 LDC R15, c[0x3][R6+0x4] ;  /* 0x00c00100060f4b82 */ /* 0x000ef00000000800 */
[----:B------:R-:W4:Y:S08]  /*0980*/  @P2 LDC R17, c[0x3][R6+0x8] ;  /* 0x00c0020006112b82 */ /* 0x000f300000000800 */
[----:B------:R-:W5:Y:S01]  /*0990*/  @P3 LDC R19, c[0x3][R6+0xc] ;  /* 0x00c0030006133b82 */ /* 0x000f620000000800 */
[----:B------:R-:W-:-:S02]  /*09a0*/  VIADD R9, R9, 0x4 ;  /* 0x0000000409097836 */ /* 0x000fc40000000000 */
[----:B--2---:R-:W-:-:S04]  /*09b0*/  @P1 FFMA R5, R12, R8, R5 ;  /* 0x000000080c051223 */ /* 0x004fc80000000005 */
[----:B---3--:R-:W-:-:S04]  /*09c0*/  @P4 FFMA R5, R16, R15, R5 ;  /* 0x0000000f10054223 */ /* 0x008fc80000000005 */
[----:B----4-:R-:W-:-:S04]  /*09d0*/  @P2 FFMA R5, R18, R17, R5 ;  /* 0x0000001112052223 */ /* 0x010fc80000000005 */
[----:B-----5:R-:W-:-:S07]  /*09e0*/  @P3 FFMA R5, R20, R19, R5 ;  /* 0x0000001314053223 */ /* 0x020fce0000000005 */
.L_x_3:
[----:B------:R-:W-:Y:S05]  /*09f0*/  BRA.U !UP1, `(.L_x_4) ;  /* 0x0000000109687547 */ /* 0x000fea000b800000 */
[----:B------:R-:W-:-:S04]  /*0a00*/  IMAD.IADD R6, R4, 0x1, R9 ;  /* 0x0000000104067824 */ /* 0x000fc800078e0209 */
[C---:B------:R-:W-:Y:S01]  /*0a10*/  VIADD R8, R6.reuse, 0x1 ;  /* 0x0000000106087836 */ /* 0x040fe20000000000 */
[----:B------:R-:W-:-:S04]  /*0a20*/  ISETP.GE.AND P1, PT, R6, UR7, PT ;  /* 0x0000000706007c0c */ /* 0x000fc8000bf26270 */
[----:B------:R-:W-:Y:S02]  /*0a30*/  ISETP.GE.AND P2, PT, R8, UR7, PT ;  /* 0x0000000708007c0c */ /* 0x000fe4000bf46270 */
[----:B------:R-:W-:Y:S02]  /*0a40*/  ISETP.GT.AND P1, PT, R6, -0x1, !P1 ;  /* 0xffffffff0600780c */ /* 0x000fe40004f24270 */
[----:B------:R-:W-:Y:S02]  /*0a50*/  ISETP.GT.AND P2, PT, R8, -0x1, !P2 ;  /* 0xffffffff0800780c */ /* 0x000fe40005744270 */
[----:B------:R-:W-:Y:S02]  /*0a60*/  PLOP3.LUT P1, PT, P0, P1, PT, 0x80, 0x8 ;  /* 0x000000000008781c */ /* 0x000fe40000723070 */
[----:B------:R-:W-:-:S11]  /*0a70*/  PLOP3.LUT P2, PT, P0, P2, PT, 0x80, 0x8 ;  /* 0x000000000008781c */ /* 0x000fd60000745070 */
[----:B------:R-:W0:Y:S01]  /*0a80*/  @P1 LDC.64 R12, c[0x0][0x380] ;  /* 0x0000e000ff0c1b82 */ /* 0x000e220000000a00 */
[C---:B------:R-:W-:Y:S01]  /*0a90*/  @P1 IMAD.IADD R15, R7.reuse, 0x1, R6 ;  /* 0x00000001070f1824 */ /* 0x040fe200078e0206 */
[----:B------:R-:W-:Y:S02]  /*0aa0*/  @P2 SHF.R.S32.HI R8, RZ, 0x1f, R7 ;  /* 0x0000001fff082819 */ /* 0x000fe40000011407 */
[----:B------:R-:W-:Y:S02]  /*0ab0*/  @P2 SHF.R.S32.HI R17, RZ, 0x1f, R9 ;  /* 0x0000001fff112819 */ /* 0x000fe40000011409 */
[----:B------:R-:W-:Y:S02]  /*0ac0*/  @P2 IADD3 R19, P3, P4, R7, R9, R4 ;  /* 0x0000000907132210 */ /* 0x000fe40007c7e004 */
[----:B------:R-:W1:Y:S02]  /*0ad0*/  @P2 LDC.64 R10, c[0x0][0x380] ;  /* 0x0000e000ff0a2b82 */ /* 0x000e640000000a00 */
[----:B------:R-:W-:Y:S01]  /*0ae0*/  @P2 IADD3.X R6, PT, PT, R8, R17, R2, P3, P4 ;  /* 0x0000001108062210 */ /* 0x000fe20001fe8402 */
[----:B0-----:R-:W-:-:S06]  /*0af0*/  @P1 IMAD.WIDE R12, R15, 0x4, R12 ;  /* 0x000000040f0c1825 */ /* 0x001fcc00078e020c */
[----:B------:R-:W2:Y:S01]  /*0b00*/  @P1 LDG.E R12, desc[UR14][R12.64] ;  /* 0x0000000e0c0c1981 */ /* 0x000ea2000c1e1900 */
[----:B-1----:R-:W-:-:S04]  /*0b10*/  @P2 LEA R10, P3, R19, R10, 0x2 ;  /* 0x0000000a130a2211 */ /* 0x002fc800078610ff */
[----:B------:R-:W-:-:S05]  /*0b20*/  @P2 LEA.HI.X R11, R19, R11, R6, 0x2, P3 ;  /* 0x0000000b130b2211 */ /* 0x000fca00018f1406 */
[----:B------:R-:W3:Y:S01]  /*0b30*/  @P2 LDG.E R10, desc[UR14][R10.64+0x4] ;  /* 0x0000040e0a0a2981 */ /* 0x000ee2000c1e1900 */
[----:B------:R-:W-:-:S04]  /*0b40*/  LEA R15, R9, UR5, 0x2 ;  /* 0x00000005090f7c11 */ /* 0x000fc8000f8e10ff */
[----:B------:R-:W2:Y:S08]  /*0b50*/  @P1 LDC R6, c[0x3][R15] ;  /* 0x00c000000f061b82 */ /* 0x000eb00000000800 */
[----:B------:R-:W3:Y:S01]  /*0b60*/  @P2 LDC R8, c[0x3][R15+0x4] ;  /* 0x00c001000f082b82 */ /* 0x000ee20000000800 */
[----:B------:R-:W-:Y:S02]  /*0b70*/  VIADD R9, R9, 0x2 ;  /* 0x0000000209097836 */ /* 0x000fe40000000000 */
[----:B--2---:R-:W-:-:S04]  /*0b80*/  @P1 FFMA R5, R12, R6, R5 ;  /* 0x000000060c051223 */ /* 0x004fc80000000005 */
[----:B---3--:R-:W-:-:S07]  /*0b90*/  @P2 FFMA R5, R10, R8, R5 ;  /* 0x000000080a052223 */ /* 0x008fce0000000005 */
.L_x_4:
[----:B------:R-:W-:Y:S01]  /*0ba0*/  IMAD.IADD R6, R4, 0x1, R9 ;  /* 0x0000000104067824 */ /* 0x000fe200078e0209 */
[----:B------:R-:W-:Y:S04]  /*0bb0*/  BSSY.RECONVERGENT B0, `(.L_x_5) ;  /* 0x000000c000007945 */ /* 0x000fe80003800200 */
[----:B------:R-:W-:-:S04]  /*0bc0*/  ISETP.GE.AND P1, PT, R6, UR7, PT ;  /* 0x0000000706007c0c */ /* 0x000fc8000bf26270 */
[----:B------:R-:W-:-:S04]  /*0bd0*/  ISETP.GT.AND P1, PT, R6, -0x1, !P1 ;  /* 0xffffffff0600780c */ /* 0x000fc80004f24270 */
[----:B------:R-:W-:-:S13]  /*0be0*/  PLOP3.LUT P1, PT, P0, P1, PT, 0x80, 0x8 ;  /* 0x000000000008781c */ /* 0x000fda0000723070 */
[----:B------:R-:W-:Y:S05]  /*0bf0*/  @!P1 BRA `(.L_x_6) ;  /* 0x00000000001c9947 */ /* 0x000fea0003800000 */
[----:B------:R-:W0:Y:S01]  /*0c00*/  LDC.64 R10, c[0x0][0x380] ;  /* 0x0000e000ff0a7b82 */ /* 0x000e220000000a00 */
[----:B------:R-:W-:-:S04]  /*0c10*/  IMAD.IADD R7, R7, 0x1, R6 ;  /* 0x0000000107077824 */ /* 0x000fc800078e0206 */
[----:B0-----:R-:W-:-:S06]  /*0c20*/  IMAD.WIDE R6, R7, 0x4, R10 ;  /* 0x0000000407067825 */ /* 0x001fcc00078e020a */
[----:B------:R-:W2:Y:S01]  /*0c30*/  LDG.E R6, desc[UR14][R6.64] ;  /* 0x0000000e06067981 */ /* 0x000ea2000c1e1900 */
[----:B------:R-:W-:-:S06]  /*0c40*/  LEA R9, R9, UR5, 0x2 ;  /* 0x0000000509097c11 */ /* 0x000fcc000f8e10ff */
[----:B------:R-:W2:Y:S02]  /*0c50*/  LDC R9, c[0x3][R9] ;  /* 0x00c0000009097b82 */ /* 0x000ea40000000800 */
[----:B--2---:R-:W-:-:S07]  /*0c60*/  FFMA R5, R6, R9, R5 ;  /* 0x0000000906057223 */ /* 0x004fce0000000005 */
.L_x_6:
[----:B------:R-:W-:Y:S05]  /*0c70*/  BSYNC.RECONVERGENT B0 ;  /* 0x0000000000007941 */ /* 0x000fea0003800200 */
.L_x_5:
[----:B------:R-:W-:Y:S02]  /*0c80*/  UISETP.NE.AND UP0, UPT, UR4, UR9, UPT ;  /* 0x000000090400728c */ /* 0x000fe4000bf05270 */
[----:B------:R-:W-:-:S07]  /*0c90*/  UIADD3 UR5, UPT, UPT, UR4, 0x1, URZ ;  /* 0x0000000104057890 */ /* 0x000fce000fffe0ff */
[----:B------:R-:W-:Y:S01]  /*0ca0*/  UMOV UR4, UR5 ;  /* 0x0000000500047c82 */ /* 0x000fe20008000000 */
[----:B------:R-:W-:Y:S05]  /*0cb0*/  BRA.U UP0, `(.L_x_7) ;  /* 0xfffffff500307547 */ /* 0x000fea000b83ffff */
.L_x_0:
[----:B------:R-:W0:Y:S01]  /*0cc0*/  LDCU UR5, c[0x0][0x398] ;  /* 0x00007300ff0577ac */ /* 0x000e220008000800 */
[----:B------:R-:W1:Y:S01]  /*0cd0*/  LDCU UR7, c[0x0][0x394] ;  /* 0x00007280ff0777ac */ /* 0x000e620008000800 */
[----:B0-----:R-:W-:-:S04]  /*0ce0*/  ISETP.GE.AND P0, PT, R3, UR5, PT ;  /* 0x0000000503007c0c */ /* 0x001fc8000bf06270 */
[----:B-1----:R-:W-:-:S13]  /*0cf0*/  ISETP.GE.OR P0, PT, R0, UR7, P0 ;  /* 0x0000000700007c0c */ /* 0x002fda0008706670 */
[----:B------:R-:W-:Y:S05]  /*0d00*/  @P0 EXIT ;  /* 0x000000000000094d */ /* 0x000fea0003800000 */
[----:B------:R-:W0:Y:S01]  /*0d10*/  LDC.64 R6, c[0x0][0x388] ;  /* 0x0000e200ff067b82 */ /* 0x000e220000000a00 */
[----:B------:R-:W-:-:S04]  /*0d20*/  IMAD R3, R0, UR5, R3 ;  /* 0x0000000500037c24 */ /* 0x000fc8000f8e0203 */
[----:B0-----:R-:W-:-:S05]  /*0d30*/  IMAD.WIDE R2, R3, 0x4, R6 ;  /* 0x0000000403027825 */ /* 0x001fca00078e0206 */
[----:B------:R-:W-:Y:S01]  /*0d40*/  STG.E desc[UR14][R2.64], R5 ;  /* 0x0000000502007986 */ /* 0x000fe2000c10190e */
[----:B------:R-:W-:Y:S05]  /*0d50*/  EXIT ;  /* 0x000000000000794d */ /* 0x000fea0003800000 */
.L_x_8:
[----:B------:R-:W-:-:S00]  /*0d60*/  BRA `(.L_x_8) ;  /* 0xfffffffc00fc7947 */ /* 0x000fc0000383ffff */
[----:B------:R-:W-:-:S00]  /*0d70*/  NOP ;  /* 0x0000000000007918 */ /* 0x000fc00000000000 */
        /* <DEDUP_REMOVED lines=8> */
.L_x_9:


//--------------------- .nv.shared.reserved.0     --------------------------
	.section	.nv.shared.reserved.0,"aw",@nobits
	.weak		__nv_reservedSMEM_offset_0_alias
	.size		__nv_reservedSMEM_offset_0_alias, 0, 64
	.other		__nv_reservedSMEM_offset_0_alias,@"STO_CUDA_RESERVED_SHARED STV_DEFAULT"
__nv_reservedSMEM_offset_0_alias:
	.zero		0
	.zero		64


//--------------------- .nv.constant0._Z34conv2d_kernel_with_constant_memoryPfS_iii --------------------------
	.section	.nv.constant0._Z34conv2d_kernel_with_constant_memoryPfS_iii,"a",@progbits
	.sectionflags	@""
	.align	4
.nv.constant0._Z34conv2d_kernel_with_constant_memoryPfS_iii:
	.zero		924


//--------------------- SYMBOLS --------------------------

	.type		.nv.reservedSmem.offset0,@object
	.size		.nv.reservedSmem.offset0,0x4
